	.headerflags	@"EF_CUDA_TEXMODE_UNIFIED EF_CUDA_64BIT_ADDRESS EF_CUDA_ACCELERATORS EF_CUDA_SM90 EF_CUDA_VIRTUAL_SM(EF_CUDA_SM90)"
	.elftype	@"ET_EXEC"


//--------------------- .nv.info                  --------------------------
	.section	.nv.info,"",@"SHT_CUDA_INFO"
	.align	4


	//----- nvinfo : EIATTR_REGCOUNT
	.align		4
        /*0000*/ 	.byte	0x04, 0x2f
        /*0002*/ 	.short	(.L_1 - .L_0)
	.align		4
.L_0:
        /*0004*/ 	.word	index@(triton_poi_fused_add_native_layer_norm_1)
        /*0008*/ 	.word	0x00000019


	//----- nvinfo : EIATTR_MIN_STACK_SIZE
	.align		4
.L_1:
        /*000c*/ 	.byte	0x04, 0x12
        /*000e*/ 	.short	(.L_3 - .L_2)
	.align		4
.L_2:
        /*0010*/ 	.word	index@(triton_poi_fused_add_native_layer_norm_1)
        /*0014*/ 	.word	0x00000000


	//----- nvinfo : EIATTR_FRAME_SIZE
	.align		4
.L_3:
        /*0018*/ 	.byte	0x04, 0x11
        /*001a*/ 	.short	(.L_5 - .L_4)
	.align		4
.L_4:
        /*001c*/ 	.word	index@(triton_poi_fused_add_native_layer_norm_1)
        /*0020*/ 	.word	0x00000000


	//----- nvinfo : EIATTR_MIN_STACK_SIZE
	.align		4
.L_5:
        /*0024*/ 	.byte	0x04, 0x12
        /*0026*/ 	.short	(.L_7 - .L_6)
	.align		4
.L_6:
        /*0028*/ 	.word	index@(triton_poi_fused_add_native_layer_norm_1)
        /*002c*/ 	.word	0x00000000
.L_7:


//--------------------- .nv.info.triton_poi_fused_add_native_layer_norm_1 --------------------------
	.section	.nv.info.triton_poi_fused_add_native_layer_norm_1,"",@"SHT_CUDA_INFO"
	.sectionflags	@""
	.align	4


	//----- nvinfo : EIATTR_CUDA_API_VERSION
	.align		4
        /*0000*/ 	.byte	0x04, 0x37
        /*0002*/ 	.short	(.L_9 - .L_8)
.L_8:
        /*0004*/ 	.word	0x0000007c


	//----- nvinfo : EIATTR_KPARAM_INFO
	.align		4
.L_9:
        /*0008*/ 	.byte	0x04, 0x17
        /*000a*/ 	.short	(.L_11 - .L_10)
.L_10:
        /*000c*/ 	.word	0x00000000
        /*0010*/ 	.short	0x0008
        /*0012*/ 	.short	0x0040
        /*0014*/ 	.byte	0x00, 0xf0, 0x11, 0x00


	//----- nvinfo : EIATTR_KPARAM_INFO
	.align		4
.L_11:
        /*0018*/ 	.byte	0x04, 0x17
        /*001a*/ 	.short	(.L_13 - .L_12)
.L_12:
        /*001c*/ 	.word	0x00000000
        /*0020*/ 	.short	0x0007
        /*0022*/ 	.short	0x0038
        /*0024*/ 	.byte	0x00, 0xf4, 0x21, 0x00


	//----- nvinfo : EIATTR_KPARAM_INFO
	.align		4
.L_13:
        /*0028*/ 	.byte	0x04, 0x17
        /*002a*/ 	.short	(.L_15 - .L_14)
.L_14:
        /*002c*/ 	.word	0x00000000
        /*0030*/ 	.short	0x0006
        /*0032*/ 	.short	0x0030
        /*0034*/ 	.byte	0x00, 0xf4, 0x21, 0x00


	//----- nvinfo : EIATTR_KPARAM_INFO
	.align		4
.L_15:
        /*0038*/ 	.byte	0x04, 0x17
        /*003a*/ 	.short	(.L_17 - .L_16)
.L_16:
        /*003c*/ 	.word	0x00000000
        /*0040*/ 	.short	0x0005
        /*0042*/ 	.short	0x0028
        /*0044*/ 	.byte	0x00, 0xf4, 0x21, 0x00


	//----- nvinfo : EIATTR_KPARAM_INFO
	.align		4
.L_17:
        /*0048*/ 	.byte	0x04, 0x17
        /*004a*/ 	.short	(.L_19 - .L_18)
.L_18:
        /*004c*/ 	.word	0x00000000
        /*0050*/ 	.short	0x0004
        /*0052*/ 	.short	0x0020
        /*0054*/ 	.byte	0x00, 0xf4, 0x21, 0x00


	//----- nvinfo : EIATTR_KPARAM_INFO
	.align		4
.L_19:
        /*0058*/ 	.byte	0x04, 0x17
        /*005a*/ 	.short	(.L_21 - .L_20)
.L_20:
        /*005c*/ 	.word	0x00000000
        /*0060*/ 	.short	0x0003
        /*0062*/ 	.short	0x0018
        /*0064*/ 	.byte	0x00, 0xf4, 0x21, 0x00


	//----- nvinfo : EIATTR_KPARAM_INFO
	.align		4
.L_21:
        /*0068*/ 	.byte	0x04, 0x17
        /*006a*/ 	.short	(.L_23 - .L_22)
.L_22:
        /*006c*/ 	.word	0x00000000
        /*0070*/ 	.short	0x0002
        /*0072*/ 	.short	0x0010
        /*0074*/ 	.byte	0x00, 0xf4, 0x21, 0x00


	//----- nvinfo : EIATTR_KPARAM_INFO
	.align		4
.L_23:
        /*0078*/ 	.byte	0x04, 0x17
        /*007a*/ 	.short	(.L_25 - .L_24)
.L_24:
        /*007c*/ 	.word	0x00000000
        /*0080*/ 	.short	0x0001
        /*0082*/ 	.short	0x0008
        /*0084*/ 	.byte	0x00, 0xf4, 0x21, 0x00


	//----- nvinfo : EIATTR_KPARAM_INFO
	.align		4
.L_25:
        /*0088*/ 	.byte	0x04, 0x17
        /*008a*/ 	.short	(.L_27 - .L_26)
.L_26:
        /*008c*/ 	.word	0x00000000
        /*0090*/ 	.short	0x0000
        /*0092*/ 	.short	0x0000
        /*0094*/ 	.byte	0x00, 0xf4, 0x21, 0x00


	//----- nvinfo : EIATTR_SPARSE_MMA_MASK
	.align		4
.L_27:
        /*0098*/ 	.byte	0x03, 0x50
        /*009a*/ 	.short	0x0000


	//----- nvinfo : EIATTR_MAXREG_COUNT
	.align		4
        /*009c*/ 	.byte	0x03, 0x1b
        /*009e*/ 	.short	0x00ff


	//----- nvinfo : EIATTR_EXIT_INSTR_OFFSETS
	.align		4
        /*00a0*/ 	.byte	0x04, 0x1c
        /*00a2*/ 	.short	(.L_29 - .L_28)


	//   ....[0]....
.L_28:
        /*00a4*/ 	.word	0x000002d0


	//   ....[1]....
        /*00a8*/ 	.word	0x000002f0


	//----- nvinfo : EIATTR_REQNTID
	.align		4
.L_29:
        /*00ac*/ 	.byte	0x04, 0x10
        /*00ae*/ 	.short	(.L_31 - .L_30)
.L_30:
        /*00b0*/ 	.word	0x00000020
        /*00b4*/ 	.word	0x00000001
        /*00b8*/ 	.word	0x00000001


	//----- nvinfo : EIATTR_CBANK_PARAM_SIZE
	.align		4
.L_31:
        /*00bc*/ 	.byte	0x03, 0x19
        /*00be*/ 	.short	0x0044


	//----- nvinfo : EIATTR_PARAM_CBANK
	.align		4
        /*00c0*/ 	.byte	0x04, 0x0a
        /*00c2*/ 	.short	(.L_33 - .L_32)
	.align		4
.L_32:
        /*00c4*/ 	.word	index@(.nv.constant0.triton_poi_fused_add_native_layer_norm_1)
        /*00c8*/ 	.short	0x0210
        /*00ca*/ 	.short	0x0044


	//----- nvinfo : EIATTR_SW_WAR
	.align		4
.L_33:
        /*00cc*/ 	.byte	0x04, 0x36
        /*00ce*/ 	.short	(.L_35 - .L_34)
.L_34:
        /*00d0*/ 	.word	0x00000008
.L_35:


//--------------------- .nv.callgraph             --------------------------
	.section	.nv.callgraph,"",@"SHT_CUDA_CALLGRAPH"
	.align	4
	.sectionentsize	8
	.align		4
        /*0000*/ 	.word	0x00000000
	.align		4
        /*0004*/ 	.word	0xffffffff
	.align		4
        /*0008*/ 	.word	0x00000000
	.align		4
        /*000c*/ 	.word	0xfffffffe
	.align		4
        /*0010*/ 	.word	0x00000000
	.align		4
        /*0014*/ 	.word	0xfffffffd
	.align		4
        /*0018*/ 	.word	0x00000000
	.align		4
        /*001c*/ 	.word	0xfffffffc


//--------------------- .text.triton_poi_fused_add_native_layer_norm_1 --------------------------
	.section	.text.triton_poi_fused_add_native_layer_norm_1,"ax",@progbits
	.align	128
        .global         triton_poi_fused_add_native_layer_norm_1
        .type           triton_poi_fused_add_native_layer_norm_1,@function
        .size           triton_poi_fused_add_native_layer_norm_1,(.L_x_1 - triton_poi_fused_add_native_layer_norm_1)
        .other          triton_poi_fused_add_native_layer_norm_1,@"STO_CUDA_ENTRY STV_DEFAULT"
triton_poi_fused_add_native_layer_norm_1:
.text.triton_poi_fused_add_native_layer_norm_1:
[----:B------:R-:W0:Y:S01]  /*0000*/  LDC R1, c[0x0][0x28] ;  /* 0x00000a00ff017b82 */ /* 0x000e220000000800 */
[----:B------:R-:W1:Y:S07]  /*0010*/  S2R R22, SR_TID.X ;  /* 0x0000000000167919 */ /* 0x000e6e0000002100 */
[----:B------:R-:W2:Y:S01]  /*0020*/  LDC.64 R4, c[0x0][0x218] ;  /* 0x00008600ff047b82 */ /* 0x000ea20000000a00 */
[----:B------:R-:W-:Y:S01]  /*0030*/  CS2R R20, SRZ ;  /* 0x0000000000147805 */ /* 0x000fe2000001ff00 */
[----:B------:R-:W-:Y:S01]  /*0040*/  ULDC.64 UR4, c[0x0][0x208] ;  /* 0x0000820000047ab9 */ /* 0x000fe20000000a00 */
[----:B------:R-:W3:Y:S05]  /*0050*/  S2R R17, SR_CTAID.X ;  /* 0x0000000000117919 */ /* 0x000eea0000002500 */
[----:B------:R-:W4:Y:S08]  /*0060*/  LDC.64 R2, c[0x0][0x210] ;  /* 0x00008400ff027b82 */ /* 0x000f300000000a00 */
[----:B------:R-:W5:Y:S08]  /*0070*/  LDC.64 R6, c[0x0][0x220] ;  /* 0x00008800ff067b82 */ /* 0x000f700000000a00 */
[----:B------:R-:W5:Y:S01]  /*0080*/  LDC.64 R8, c[0x0][0x228] ;  /* 0x00008a00ff087b82 */ /* 0x000f620000000a00 */
[----:B-1----:R-:W-:-:S07]  /*0090*/  LOP3.LUT R0, R22, 0xf, RZ, 0xc0, !PT ;  /* 0x0000000f16007812 */ /* 0x002fce00078ec0ff */
[----:B------:R-:W1:Y:S01]  /*00a0*/  LDC.64 R10, c[0x0][0x230] ;  /* 0x00008c00ff0a7b82 */ /* 0x000e620000000a00 */
[----:B---3--:R-:W-:-:S04]  /*00b0*/  LEA R17, R17, R0, 0x4 ;  /* 0x0000000011117211 */ /* 0x008fc800078e20ff */
[----:B------:R-:W-:-:S03]  /*00c0*/  SHF.R.S32.HI R0, RZ, 0x1f, R17 ;  /* 0x0000001fff007819 */ /* 0x000fc60000011411 */
[----:B------:R-:W3:Y:S01]  /*00d0*/  LDC.64 R12, c[0x0][0x238] ;  /* 0x00008e00ff0c7b82 */ /* 0x000ee20000000a00 */
[C---:B------:R-:W-:Y:S01]  /*00e0*/  ISETP.GE.AND P0, PT, R17.reuse, 0x10, PT ;  /* 0x000000101100780c */ /* 0x040fe20003f06270 */
[----:B----4-:R-:W-:Y:S01]  /*00f0*/  IMAD.WIDE R2, R17, 0x4, R2 ;  /* 0x0000000411027825 */ /* 0x010fe200078e0202 */
[----:B------:R-:W-:-:S04]  /*0100*/  LEA.HI R0, R0, R17, RZ, 0x2 ;  /* 0x0000001100007211 */ /* 0x000fc800078f10ff */
[----:B------:R-:W-:Y:S02]  /*0110*/  SHF.R.S32.HI R15, RZ, 0x2, R0 ;  /* 0x00000002ff0f7819 */ /* 0x000fe40000011400 */
[----:B------:R-:W-:-:S03]  /*0120*/  LOP3.LUT R0, R0, 0xfffffffc, RZ, 0xc0, !PT ;  /* 0xfffffffc00007812 */ /* 0x000fc600078ec0ff */
[C---:B--2---:R-:W-:Y:S01]  /*0130*/  IMAD.WIDE R4, R15.reuse, 0x4, R4 ;  /* 0x000000040f047825 */ /* 0x044fe200078e0204 */
[----:B------:R-:W-:Y:S01]  /*0140*/  IADD3 R19, R17, -R0, RZ ;  /* 0x8000000011137210 */ /* 0x000fe20007ffe0ff */
[----:B------:R-:W-:Y:S01]  /*0150*/  HFMA2.MMA R0, -RZ, RZ, 0, 0 ;  /* 0x00000000ff007435 */ /* 0x000fe200000001ff */
[----:B------:R-:W-:Y:S01]  /*0160*/  MOV R16, RZ ;  /* 0x000000ff00107202 */ /* 0x000fe20000000f00 */
[----:B-----5:R-:W-:Y:S01]  /*0170*/  IMAD.WIDE R6, R15, 0x4, R6 ;  /* 0x000000040f067825 */ /* 0x020fe200078e0206 */
[----:B------:R3:W2:Y:S01]  /*0180*/  @!P0 LDG.E.EL R21, desc[UR4][R4.64] ;  /* 0x0000000404158981 */ /* 0x0006a2000c2e1900 */
[----:B------:R-:W4:Y:S02]  /*0190*/  LDC.64 R14, c[0x0][0x248] ;  /* 0x00009200ff0e7b82 */ /* 0x000f240000000a00 */
[C---:B0-----:R-:W-:Y:S01]  /*01a0*/  IMAD.WIDE R8, R19.reuse, 0x4, R8 ;  /* 0x0000000413087825 */ /* 0x041fe200078e0208 */
[----:B------:R4:W5:Y:S03]  /*01b0*/  @!P0 LDG.E.EL R16, desc[UR4][R6.64] ;  /* 0x0000000406108981 */ /* 0x000966000c2e1900 */
[----:B-1----:R-:W-:Y:S01]  /*01c0*/  IMAD.WIDE R10, R19, 0x4, R10 ;  /* 0x00000004130a7825 */ /* 0x002fe200078e020a */
[----:B------:R0:W2:Y:S01]  /*01d0*/  @!P0 LDG.E R0, desc[UR4][R2.64] ;  /* 0x0000000402008981 */ /* 0x0000a2000c1e1900 */
[----:B------:R-:W-:-:S02]  /*01e0*/  CS2R R18, SRZ ;  /* 0x0000000000127805 */ /* 0x000fc4000001ff00 */
[----:B---3--:R-:W-:Y:S02]  /*01f0*/  IMAD.WIDE R4, R17, 0x4, R12 ;  /* 0x0000000411047825 */ /* 0x008fe400078e020c */
[----:B------:R-:W0:Y:S02]  /*0200*/  LDC.64 R12, c[0x0][0x240] ;  /* 0x00009000ff0c7b82 */ /* 0x000e240000000a00 */
[----:B------:R-:W3:Y:S04]  /*0210*/  @!P0 LDG.E.EL R18, desc[UR4][R8.64] ;  /* 0x0000000408128981 */ /* 0x000ee8000c2e1900 */
[----:B------:R-:W3:Y:S04]  /*0220*/  @!P0 LDG.E.EL R19, desc[UR4][R10.64] ;  /* 0x000000040a138981 */ /* 0x000ee8000c2e1900 */
[----:B------:R-:W3:Y:S01]  /*0230*/  @!P0 LDG.E R20, desc[UR4][R4.64] ;  /* 0x0000000404148981 */ /* 0x000ee2000c1e1900 */
[----:B------:R-:W-:-:S04]  /*0240*/  LOP3.LUT P0, RZ, R22, 0x10, RZ, 0xc0, !PT ;  /* 0x0000001016ff7812 */ /* 0x000fc8000780c0ff */
[C---:B------:R-:W-:Y:S01]  /*0250*/  ISETP.LT.AND P0, PT, R17.reuse, 0x10, !P0 ;  /* 0x000000101100780c */ /* 0x040fe20004701270 */
[----:B----4-:R-:W-:-:S04]  /*0260*/  IMAD.WIDE R6, R17, 0x4, R14 ;  /* 0x0000000411067825 */ /* 0x010fc800078e020e */
[----:B0-----:R-:W-:-:S04]  /*0270*/  IMAD.WIDE R2, R17, 0x4, R12 ;  /* 0x0000000411027825 */ /* 0x001fc800078e020c */
[----:B--2---:R-:W-:-:S04]  /*0280*/  FADD R21, -R21, R0 ;  /* 0x0000000015157221 */ /* 0x004fc80000000100 */
[----:B-----5:R-:W-:-:S04]  /*0290*/  FMUL R16, R21, R16 ;  /* 0x0000001015107220 */ /* 0x020fc80000400000 */
[----:B---3--:R-:W-:-:S05]  /*02a0*/  FFMA R19, R16, R18, R19 ;  /* 0x0000001210137223 */ /* 0x008fca0000000013 */
[----:B------:R0:W-:Y:S01]  /*02b0*/  @P0 STG.E desc[UR4][R2.64], R19 ;  /* 0x0000001302000986 */ /* 0x0001e2000c101904 */
[----:B------:R-:W-:Y:S01]  /*02c0*/  FADD R9, R19, R20 ;  /* 0x0000001413097221 */ /* 0x000fe20000000000 */
[----:B0-----:R-:W-:Y:S06]  /*02d0*/  @!P0 EXIT ;  /* 0x000000000000894d */ /* 0x001fec0003800000 */
[----:B------:R-:W-:Y:S01]  /*02e0*/  STG.E desc[UR4][R6.64], R9 ;  /* 0x0000000906007986 */ /* 0x000fe2000c101904 */
[----:B------:R-:W-:Y:S05]  /*02f0*/  EXIT ;  /* 0x000000000000794d */ /* 0x000fea0003800000 */
.L_x_0:
[----:B------:R-:W-:-:S00]  /*0300*/  BRA `(.L_x_0) ;  /* 0xfffffffc00fc7947 */ /* 0x000fc0000383ffff */
[----:B------:R-:W-:-:S00]  /*0310*/  NOP ;  /* 0x0000000000007918 */ /* 0x000fc00000000000 */
        /* <DEDUP_REMOVED lines=14> */
.L_x_1:


//--------------------- .nv.constant0.triton_poi_fused_add_native_layer_norm_1 --------------------------
	.section	.nv.constant0.triton_poi_fused_add_native_layer_norm_1,"a",@progbits
	.sectionflags	@""
	.align	4
.nv.constant0.triton_poi_fused_add_native_layer_norm_1:
	.zero		596
